//
// Generated by NVIDIA NVVM Compiler
//
// Compiler Build ID: CL-36424714
// Cuda compilation tools, release 13.0, V13.0.88
// Based on NVVM 20.0.0
//

.version 9.0
.target sm_100
.address_size 64

	// .globl	_Z8MyKernelv
.extern .func  (.param .b32 func_retval0) vprintf
(
	.param .b64 vprintf_param_0,
	.param .b64 vprintf_param_1
)
;
.global .align 1 .b8 $str[53] = {84, 104, 114, 101, 97, 100, 73, 100, 40, 120, 44, 121, 44, 122, 41, 61, 40, 37, 117, 44, 37, 117, 44, 37, 117, 41, 98, 108, 111, 99, 107, 73, 100, 40, 120, 44, 121, 44, 122, 41, 61, 40, 37, 117, 44, 37, 117, 44, 37, 117, 41, 10};

.visible .entry _Z8MyKernelv()
{
	.local .align 8 .b8 	__local_depot0[24];
	.reg .b64 	%SP;
	.reg .b64 	%SPL;
	.reg .b32 	%r<9>;
	.reg .b64 	%rd<5>;

	mov.u64 	%SPL, __local_depot0;
	cvta.local.u64 	%SP, %SPL;
	add.u64 	%rd1, %SP, 0;
	add.u64 	%rd2, %SPL, 0;
	mov.u32 	%r1, %tid.x;
	mov.u32 	%r2, %tid.y;
	mov.u32 	%r3, %tid.z;
	mov.u32 	%r4, %ctaid.x;
	mov.u32 	%r5, %ctaid.y;
	mov.u32 	%r6, %ctaid.z;
	st.local.v2.u32 	[%rd2], {%r1, %r2};
	st.local.v2.u32 	[%rd2+8], {%r3, %r4};
	st.local.v2.u32 	[%rd2+16], {%r5, %r6};
	mov.u64 	%rd3, $str;
	cvta.global.u64 	%rd4, %rd3;
	{ // callseq 0, 0
	.param .b64 param0;
	st.param.b64 	[param0], %rd4;
	.param .b64 param1;
	st.param.b64 	[param1], %rd1;
	.param .b32 retval0;
	call.uni (retval0), 
	vprintf, 
	(
	param0, 
	param1
	);
	ld.param.b32 	%r7, [retval0];
	} // callseq 0
	ret;

}


// ===== COMPILED SASS (sm_100) =====

	.target	sm_100

	.elftype	@"ET_EXEC"


//--------------------- .note.nv.tkinfo           --------------------------
	.section	.note.nv.tkinfo,"",@"SHT_NOTE"
	.sectionflags	@"SHF_NOTE_NV_TKINFO"
	.tkinfo
        /*0018*/ 	.word	0x00000002
        /*0030*/ 	.string	""
        /*0030*/ 	.string	"ptxas"
        /*0030*/ 	.string	"Cuda compilation tools, release 13.0, V13.0.88"
        /*0030*/ 	.string	"Build cuda_13.0.r13.0/compiler.36424714_0"
        /*0030*/ 	.string	"-arch sm_100 -m 64 "



//--------------------- .note.nv.cuinfo           --------------------------
	.section	.note.nv.cuinfo,"",@"SHT_NOTE"
	.sectionflags	@"SHF_NOTE_NV_CUINFO"
        /*0018*/ 	.short	0x0002
        /*001a*/ 	.short	0x0064
        /*001c*/ 	.short	0x0082
	.zero		2


//--------------------- .nv.info                  --------------------------
	.section	.nv.info,"",@"SHT_CUDA_INFO"
	.align	4


	//----- nvinfo : EIATTR_REGCOUNT
	.align		4
        /*0000*/ 	.byte	0x04, 0x2f
        /*0002*/ 	.short	(.L_2 - .L_1)
	.align		4
.L_1:
        /*0004*/ 	.word	index@(_Z8MyKernelv)
        /*0008*/ 	.word	0x00000018


	//----- nvinfo : EIATTR_FRAME_SIZE
	.align		4
.L_2:
        /*000c*/ 	.byte	0x04, 0x11
        /*000e*/ 	.short	(.L_4 - .L_3)
	.align		4
.L_3:
        /*0010*/ 	.word	index@(_Z8MyKernelv)
        /*0014*/ 	.word	0x00000018


	//----- nvinfo : EIATTR_MIN_STACK_SIZE
	.align		4
.L_4:
        /*0018*/ 	.byte	0x04, 0x12
        /*001a*/ 	.short	(.L_6 - .L_5)
	.align		4
.L_5:
        /*001c*/ 	.word	index@(_Z8MyKernelv)
        /*0020*/ 	.word	0x00000018
.L_6:


//--------------------- .nv.compat                --------------------------
	.section	.nv.compat,"",@"SHT_CUDA_COMPAT_INFO"
	.align	4
        /*0000*/ 	.byte	0x02, 0x09, 0x00, 0x00, 0x02, 0x02, 0x01, 0x00, 0x02, 0x05, 0x05, 0x00, 0x03, 0x07, 0x01, 0x01
        /*0010*/ 	.byte	0x02, 0x03, 0x00, 0x00, 0x02, 0x06, 0x01, 0x00, 0x04, 0x0b, 0x08, 0x00, 0x09, 0x00, 0x00, 0x00
        /*0020*/ 	.byte	0x00, 0x00, 0x00, 0x00


//--------------------- .nv.info._Z8MyKernelv     --------------------------
	.section	.nv.info._Z8MyKernelv,"",@"SHT_CUDA_INFO"
	.sectionflags	@""
	.align	4


	//----- nvinfo : EIATTR_CUDA_API_VERSION
	.align		4
        /*0000*/ 	.byte	0x04, 0x37
        /*0002*/ 	.short	(.L_8 - .L_7)
.L_7:
        /*0004*/ 	.word	0x00000082


	//----- nvinfo : EIATTR_SPARSE_MMA_MASK
	.align		4
.L_8:
        /*0008*/ 	.byte	0x03, 0x50
        /*000a*/ 	.short	0x0000


	//----- nvinfo : EIATTR_MAXREG_COUNT
	.align		4
        /*000c*/ 	.byte	0x03, 0x1b
        /*000e*/ 	.short	0x00ff


	//----- nvinfo : EIATTR_EXTERNS
	.align		4
        /*0010*/ 	.byte	0x04, 0x0f
        /*0012*/ 	.short	(.L_10 - .L_9)


	//   ....[0]....
	.align		4
.L_9:
        /*0014*/ 	.word	index@(vprintf)


	//----- nvinfo : EIATTR_MERCURY_ISA_VERSION
	.align		4
.L_10:
        /*0018*/ 	.byte	0x03, 0x5f
        /*001a*/ 	.short	0x0101


	//----- nvinfo : EIATTR_VRC_CTA_INIT_COUNT
	.align		4
        /*001c*/ 	.byte	0x02, 0x4a
	.zero		1
	.zero		1


	//----- nvinfo : EIATTR_SYSCALL_OFFSETS
	.align		4
        /*0020*/ 	.byte	0x04, 0x46
        /*0022*/ 	.short	(.L_12 - .L_11)


	//   ....[0]....
.L_11:
        /*0024*/ 	.word	0x00000150


	//----- nvinfo : EIATTR_EXIT_INSTR_OFFSETS
	.align		4
.L_12:
        /*0028*/ 	.byte	0x04, 0x1c
        /*002a*/ 	.short	(.L_14 - .L_13)


	//   ....[0]....
.L_13:
        /*002c*/ 	.word	0x00000160


	//----- nvinfo : EIATTR_SW_WAR
	.align		4
.L_14:
        /*0030*/ 	.byte	0x04, 0x36
        /*0032*/ 	.short	(.L_16 - .L_15)
.L_15:
        /*0034*/ 	.word	0x00000008
.L_16:


//--------------------- .nv.callgraph             --------------------------
	.section	.nv.callgraph,"",@"SHT_CUDA_CALLGRAPH"
	.align	4
	.sectionentsize	8
	.align		4
        /*0000*/ 	.word	0x00000000
	.align		4
        /*0004*/ 	.word	0xffffffff
	.align		4
        /*0008*/ 	.word	index@(_Z8MyKernelv)
	.align		4
        /*000c*/ 	.word	index@(vprintf)
	.align		4
        /*0010*/ 	.word	0x00000000
	.align		4
        /*0014*/ 	.word	0xfffffffe
	.align		4
        /*0018*/ 	.word	0x00000000
	.align		4
        /*001c*/ 	.word	0xfffffffd
	.align		4
        /*0020*/ 	.word	0x00000000
	.align		4
        /*0024*/ 	.word	0xfffffffc


//--------------------- .nv.constant4             --------------------------
	.section	.nv.constant4,"a",@progbits
	.align	8
	.align		8
.nv.constant4:
        /*0000*/ 	.dword	vprintf
	.align		8
        /*0008*/ 	.dword	$str


//--------------------- .text._Z8MyKernelv        --------------------------
	.section	.text._Z8MyKernelv,"ax",@progbits
	.align	128
        .global         _Z8MyKernelv
        .type           _Z8MyKernelv,@function
        .size           _Z8MyKernelv,(.L_x_2 - _Z8MyKernelv)
        .other          _Z8MyKernelv,@"STO_CUDA_ENTRY STV_DEFAULT"
_Z8MyKernelv:
.text._Z8MyKernelv:
[----:B------:R-:W0:Y:S01]  /*0000*/  LDC R1, c[0x0][0x37c] ;  /* 0x0000df00ff017b82 */ /* 0x000e220000000800 */
[----:B------:R-:W1:Y:S01]  /*0010*/  S2R R8, SR_TID.X ;  /* 0x0000000000087919 */ /* 0x000e620000002100 */
[----:B0-----:R-:W-:Y:S01]  /*0020*/  VIADD R1, R1, 0xffffffe8 ;  /* 0xffffffe801017836 */ /* 0x001fe20000000000 */
[----:B------:R-:W-:Y:S01]  /*0030*/  MOV R0, 0x0 ;  /* 0x0000000000007802 */ /* 0x000fe20000000f00 */
[----:B------:R-:W0:Y:S01]  /*0040*/  LDCU UR4, c[0x0][0x2f8] ;  /* 0x00005f00ff0477ac */ /* 0x000e220008000800 */
[----:B------:R-:W1:Y:S03]  /*0050*/  S2R R9, SR_TID.Y ;  /* 0x0000000000097919 */ /* 0x000e660000002200 */
[----:B------:R2:W3:Y:S01]  /*0060*/  LDC.64 R2, c[0x4][R0] ;  /* 0x0100000000027b82 */ /* 0x0004e20000000a00 */
[----:B------:R-:W4:Y:S01]  /*0070*/  LDCU.64 UR6, c[0x4][0x8] ;  /* 0x01000100ff0677ac */ /* 0x000f220008000a00 */
[----:B------:R-:W5:Y:S01]  /*0080*/  S2R R10, SR_TID.Z ;  /* 0x00000000000a7919 */ /* 0x000f620000002300 */
[----:B------:R-:W2:Y:S01]  /*0090*/  LDCU UR5, c[0x0][0x2fc] ;  /* 0x00005f80ff0577ac */ /* 0x000ea20008000800 */
[----:B------:R-:W5:Y:S01]  /*00a0*/  S2R R11, SR_CTAID.X ;  /* 0x00000000000b7919 */ /* 0x000f620000002500 */
[----:B------:R-:W5:Y:S01]  /*00b0*/  S2R R12, SR_CTAID.Y ;  /* 0x00000000000c7919 */ /* 0x000f620000002600 */
[----:B------:R-:W5:Y:S01]  /*00c0*/  S2R R13, SR_CTAID.Z ;  /* 0x00000000000d7919 */ /* 0x000f620000002700 */
[----:B0-----:R-:W-:Y:S01]  /*00d0*/  IADD3 R6, P0, PT, R1, UR4, RZ ;  /* 0x0000000401067c10 */ /* 0x001fe2000ff1e0ff */
[----:B----4-:R-:W-:Y:S01]  /*00e0*/  IMAD.U32 R4, RZ, RZ, UR6 ;  /* 0x00000006ff047e24 */ /* 0x010fe2000f8e00ff */
[----:B------:R-:W-:-:S03]  /*00f0*/  MOV R5, UR7 ;  /* 0x0000000700057c02 */ /* 0x000fc60008000f00 */
[----:B--2---:R-:W-:Y:S01]  /*0100*/  IMAD.X R7, RZ, RZ, UR5, P0 ;  /* 0x00000005ff077e24 */ /* 0x004fe200080e06ff */
[----:B-1----:R0:W-:Y:S04]  /*0110*/  STL.64 [R1], R8 ;  /* 0x0000000801007387 */ /* 0x0021e80000100a00 */
[----:B-----5:R0:W-:Y:S04]  /*0120*/  STL.64 [R1+0x8], R10 ;  /* 0x0000080a01007387 */ /* 0x0201e80000100a00 */
[----:B------:R0:W-:Y:S02]  /*0130*/  STL.64 [R1+0x10], R12 ;  /* 0x0000100c01007387 */ /* 0x0001e40000100a00 */
[----:B------:R-:W-:-:S07]  /*0140*/  LEPC R20, `(.L_x_0) ;  /* 0x000000001014794e */ /* 0x000fce0000000000 */
[----:B0--3--:R-:W-:Y:S05]  /*0150*/  CALL.ABS.NOINC R2 ;  /* 0x0000000002007343 */ /* 0x009fea0003c00000 */
.L_x_0:
[----:B------:R-:W-:Y:S05]  /*0160*/  EXIT ;  /* 0x000000000000794d */ /* 0x000fea0003800000 */
.L_x_1:
[----:B------:R-:W-:-:S00]  /*0170*/  BRA `(.L_x_1) ;  /* 0xfffffffc00fc7947 */ /* 0x000fc0000383ffff */
[----:B------:R-:W-:-:S00]  /*0180*/  NOP ;  /* 0x0000000000007918 */ /* 0x000fc00000000000 */
[----:B------:R-:W-:-:S00]  /*0190*/  NOP ;  /* 0x0000000000007918 */ /* 0x000fc00000000000 */
[----:B------:R-:W-:-:S00]  /*01a0*/  NOP ;  /* 0x0000000000007918 */ /* 0x000fc00000000000 */
[----:B------:R-:W-:-:S00]  /*01b0*/  NOP ;  /* 0x0000000000007918 */ /* 0x000fc00000000000 */
[----:B------:R-:W-:-:S00]  /*01c0*/  NOP ;  /* 0x0000000000007918 */ /* 0x000fc00000000000 */
[----:B------:R-:W-:-:S00]  /*01d0*/  NOP ;  /* 0x0000000000007918 */ /* 0x000fc00000000000 */
[----:B------:R-:W-:-:S00]  /*01e0*/  NOP ;  /* 0x0000000000007918 */ /* 0x000fc00000000000 */
[----:B------:R-:W-:-:S00]  /*01f0*/  NOP ;  /* 0x0000000000007918 */ /* 0x000fc00000000000 */
.L_x_2:


//--------------------- .nv.global.init           --------------------------
	.section	.nv.global.init,"aw",@progbits
.nv.global.init:
	.type		$str,@object
	.size		$str,(.L_0 - $str)
$str:
        /*0000*/ 	.byte	0x54, 0x68, 0x72, 0x65, 0x61, 0x64, 0x49, 0x64, 0x28, 0x78, 0x2c, 0x79, 0x2c, 0x7a, 0x29, 0x3d
        /*0010*/ 	.byte	0x28, 0x25, 0x75, 0x2c, 0x25, 0x75, 0x2c, 0x25, 0x75, 0x29, 0x62, 0x6c, 0x6f, 0x63, 0x6b, 0x49
        /*0020*/ 	.byte	0x64, 0x28, 0x78, 0x2c, 0x79, 0x2c, 0x7a, 0x29, 0x3d, 0x28, 0x25, 0x75, 0x2c, 0x25, 0x75, 0x2c
        /*0030*/ 	.byte	0x25, 0x75, 0x29, 0x0a, 0x00
.L_0:


//--------------------- .nv.shared.reserved.0     --------------------------
	.section	.nv.shared.reserved.0,"aw",@nobits
	.weak		__nv_reservedSMEM_offset_0_alias
	.size		__nv_reservedSMEM_offset_0_alias, 0, 64
	.other		__nv_reservedSMEM_offset_0_alias,@"STO_CUDA_RESERVED_SHARED STV_DEFAULT"
__nv_reservedSMEM_offset_0_alias:
	.zero		0
	.zero		64


//--------------------- .nv.constant0._Z8MyKernelv --------------------------
	.section	.nv.constant0._Z8MyKernelv,"a",@progbits
	.sectionflags	@""
	.align	4
.nv.constant0._Z8MyKernelv:
	.zero		896


//--------------------- SYMBOLS --------------------------

	.type		.nv.reservedSmem.offset0,@object
	.size		.nv.reservedSmem.offset0,0x4
	.type		vprintf,@function
